	.headerflags	@"EF_CUDA_TEXMODE_UNIFIED EF_CUDA_64BIT_ADDRESS EF_CUDA_ACCELERATORS EF_CUDA_SM90 EF_CUDA_VIRTUAL_SM(EF_CUDA_SM90)"
	.elftype	@"ET_EXEC"


//--------------------- .nv.info                  --------------------------
	.section	.nv.info,"",@"SHT_CUDA_INFO"
	.align	4


	//----- nvinfo : EIATTR_REGCOUNT
	.align		4
        /*0000*/ 	.byte	0x04, 0x2f
        /*0002*/ 	.short	(.L_3 - .L_2)
	.align		4
.L_2:
        /*0004*/ 	.word	index@(triton_poi_fused__native_batch_norm_legit_no_training_relu_31)
        /*0008*/ 	.word	0x00000020


	//----- nvinfo : EIATTR_MIN_STACK_SIZE
	.align		4
.L_3:
        /*000c*/ 	.byte	0x04, 0x12
        /*000e*/ 	.short	(.L_5 - .L_4)
	.align		4
.L_4:
        /*0010*/ 	.word	index@(triton_poi_fused__native_batch_norm_legit_no_training_relu_31)
        /*0014*/ 	.word	0x00000000


	//----- nvinfo : EIATTR_FRAME_SIZE
	.align		4
.L_5:
        /*0018*/ 	.byte	0x04, 0x11
        /*001a*/ 	.short	(.L_7 - .L_6)
	.align		4
.L_6:
        /*001c*/ 	.word	index@(triton_poi_fused__native_batch_norm_legit_no_training_relu_31)
        /*0020*/ 	.word	0x00000000


	//----- nvinfo : EIATTR_MIN_STACK_SIZE
	.align		4
.L_7:
        /*0024*/ 	.byte	0x04, 0x12
        /*0026*/ 	.short	(.L_9 - .L_8)
	.align		4
.L_8:
        /*0028*/ 	.word	index@(triton_poi_fused__native_batch_norm_legit_no_training_relu_31)
        /*002c*/ 	.word	0x00000000
.L_9:


//--------------------- .nv.info.triton_poi_fused__native_batch_norm_legit_no_training_relu_31 --------------------------
	.section	.nv.info.triton_poi_fused__native_batch_norm_legit_no_training_relu_31,"",@"SHT_CUDA_INFO"
	.sectionflags	@""
	.align	4


	//----- nvinfo : EIATTR_CUDA_API_VERSION
	.align		4
        /*0000*/ 	.byte	0x04, 0x37
        /*0002*/ 	.short	(.L_11 - .L_10)
.L_10:
        /*0004*/ 	.word	0x0000007c


	//----- nvinfo : EIATTR_KPARAM_INFO
	.align		4
.L_11:
        /*0008*/ 	.byte	0x04, 0x17
        /*000a*/ 	.short	(.L_13 - .L_12)
.L_12:
        /*000c*/ 	.word	0x00000000
        /*0010*/ 	.short	0x0006
        /*0012*/ 	.short	0x0030
        /*0014*/ 	.byte	0x00, 0xf0, 0x11, 0x00


	//----- nvinfo : EIATTR_KPARAM_INFO
	.align		4
.L_13:
        /*0018*/ 	.byte	0x04, 0x17
        /*001a*/ 	.short	(.L_15 - .L_14)
.L_14:
        /*001c*/ 	.word	0x00000000
        /*0020*/ 	.short	0x0005
        /*0022*/ 	.short	0x0028
        /*0024*/ 	.byte	0x00, 0xf4, 0x21, 0x00


	//----- nvinfo : EIATTR_KPARAM_INFO
	.align		4
.L_15:
        /*0028*/ 	.byte	0x04, 0x17
        /*002a*/ 	.short	(.L_17 - .L_16)
.L_16:
        /*002c*/ 	.word	0x00000000
        /*0030*/ 	.short	0x0004
        /*0032*/ 	.short	0x0020
        /*0034*/ 	.byte	0x00, 0xf4, 0x21, 0x00


	//----- nvinfo : EIATTR_KPARAM_INFO
	.align		4
.L_17:
        /*0038*/ 	.byte	0x04, 0x17
        /*003a*/ 	.short	(.L_19 - .L_18)
.L_18:
        /*003c*/ 	.word	0x00000000
        /*0040*/ 	.short	0x0003
        /*0042*/ 	.short	0x0018
        /*0044*/ 	.byte	0x00, 0xf4, 0x21, 0x00


	//----- nvinfo : EIATTR_KPARAM_INFO
	.align		4
.L_19:
        /*0048*/ 	.byte	0x04, 0x17
        /*004a*/ 	.short	(.L_21 - .L_20)
.L_20:
        /*004c*/ 	.word	0x00000000
        /*0050*/ 	.short	0x0002
        /*0052*/ 	.short	0x0010
        /*0054*/ 	.byte	0x00, 0xf4, 0x21, 0x00


	//----- nvinfo : EIATTR_KPARAM_INFO
	.align		4
.L_21:
        /*0058*/ 	.byte	0x04, 0x17
        /*005a*/ 	.short	(.L_23 - .L_22)
.L_22:
        /*005c*/ 	.word	0x00000000
        /*0060*/ 	.short	0x0001
        /*0062*/ 	.short	0x0008
        /*0064*/ 	.byte	0x00, 0xf4, 0x21, 0x00


	//----- nvinfo : EIATTR_KPARAM_INFO
	.align		4
.L_23:
        /*0068*/ 	.byte	0x04, 0x17
        /*006a*/ 	.short	(.L_25 - .L_24)
.L_24:
        /*006c*/ 	.word	0x00000000
        /*0070*/ 	.short	0x0000
        /*0072*/ 	.short	0x0000
        /*0074*/ 	.byte	0x00, 0xf4, 0x21, 0x00


	//----- nvinfo : EIATTR_SPARSE_MMA_MASK
	.align		4
.L_25:
        /*0078*/ 	.byte	0x03, 0x50
        /*007a*/ 	.short	0x0000


	//----- nvinfo : EIATTR_MAXREG_COUNT
	.align		4
        /*007c*/ 	.byte	0x03, 0x1b
        /*007e*/ 	.short	0x00ff


	//----- nvinfo : EIATTR_EXIT_INSTR_OFFSETS
	.align		4
        /*0080*/ 	.byte	0x04, 0x1c
        /*0082*/ 	.short	(.L_27 - .L_26)


	//   ....[0]....
.L_26:
        /*0084*/ 	.word	0x00000710


	//----- nvinfo : EIATTR_REQNTID
	.align		4
.L_27:
        /*0088*/ 	.byte	0x04, 0x10
        /*008a*/ 	.short	(.L_29 - .L_28)
.L_28:
        /*008c*/ 	.word	0x00000080
        /*0090*/ 	.word	0x00000001
        /*0094*/ 	.word	0x00000001


	//----- nvinfo : EIATTR_CBANK_PARAM_SIZE
	.align		4
.L_29:
        /*0098*/ 	.byte	0x03, 0x19
        /*009a*/ 	.short	0x0034


	//----- nvinfo : EIATTR_PARAM_CBANK
	.align		4
        /*009c*/ 	.byte	0x04, 0x0a
        /*009e*/ 	.short	(.L_31 - .L_30)
	.align		4
.L_30:
        /*00a0*/ 	.word	index@(.nv.constant0.triton_poi_fused__native_batch_norm_legit_no_training_relu_31)
        /*00a4*/ 	.short	0x0210
        /*00a6*/ 	.short	0x0034


	//----- nvinfo : EIATTR_SW_WAR
	.align		4
.L_31:
        /*00a8*/ 	.byte	0x04, 0x36
        /*00aa*/ 	.short	(.L_33 - .L_32)
.L_32:
        /*00ac*/ 	.word	0x00000008
.L_33:


//--------------------- .nv.callgraph             --------------------------
	.section	.nv.callgraph,"",@"SHT_CUDA_CALLGRAPH"
	.align	4
	.sectionentsize	8
	.align		4
        /*0000*/ 	.word	0x00000000
	.align		4
        /*0004*/ 	.word	0xffffffff
	.align		4
        /*0008*/ 	.word	0x00000000
	.align		4
        /*000c*/ 	.word	0xfffffffe
	.align		4
        /*0010*/ 	.word	0x00000000
	.align		4
        /*0014*/ 	.word	0xfffffffd
	.align		4
        /*0018*/ 	.word	0x00000000
	.align		4
        /*001c*/ 	.word	0xfffffffc


//--------------------- .nv.constant4             --------------------------
	.section	.nv.constant4,"a",@progbits
	.align	8
	.align		8
.nv.constant4:
        /*0000*/ 	.dword	_$_str
	.align		8
        /*0008*/ 	.dword	_$_str_$_2


//--------------------- .text.triton_poi_fused__native_batch_norm_legit_no_training_relu_31 --------------------------
	.section	.text.triton_poi_fused__native_batch_norm_legit_no_training_relu_31,"ax",@progbits
	.align	128
        .global         triton_poi_fused__native_batch_norm_legit_no_training_relu_31
        .type           triton_poi_fused__native_batch_norm_legit_no_training_relu_31,@function
        .size           triton_poi_fused__native_batch_norm_legit_no_training_relu_31,(.L_x_1 - triton_poi_fused__native_batch_norm_legit_no_training_relu_31)
        .other          triton_poi_fused__native_batch_norm_legit_no_training_relu_31,@"STO_CUDA_ENTRY STV_DEFAULT"
triton_poi_fused__native_batch_norm_legit_no_training_relu_31:
.text.triton_poi_fused__native_batch_norm_legit_no_training_relu_31:
[----:B------:R-:W-:Y:S01]  /*0000*/  LDC R1, c[0x0][0x28] ;  /* 0x00000a00ff017b82 */ /* 0x000fe20000000800 */
[----:B------:R-:W1:Y:S07]  /*0010*/  S2R R0, SR_TID.X ;  /* 0x0000000000007919 */ /* 0x000e6e0000002100 */
[----:B------:R-:W2:Y:S01]  /*0020*/  LDC.64 R4, c[0x0][0x220] ;  /* 0x00008800ff047b82 */ /* 0x000ea20000000a00 */
[----:B------:R-:W-:Y:S01]  /*0030*/  ULDC.64 UR4, c[0x0][0x208] ;  /* 0x0000820000047ab9 */ /* 0x000fe20000000a00 */
[----:B------:R-:W3:Y:S06]  /*0040*/  S2R R7, SR_CTAID.X ;  /* 0x0000000000077919 */ /* 0x000eec0000002500 */
[----:B------:R-:W4:Y:S08]  /*0050*/  LDC.64 R12, c[0x0][0x218] ;  /* 0x00008600ff0c7b82 */ /* 0x000f300000000a00 */
[----:B------:R-:W5:Y:S08]  /*0060*/  LDC.64 R22, c[0x0][0x210] ;  /* 0x00008400ff167b82 */ /* 0x000f700000000a00 */
[----:B------:R-:W5:Y:S01]  /*0070*/  LDC.64 R20, c[0x0][0x228] ;  /* 0x00008a00ff147b82 */ /* 0x000f620000000a00 */
[----:B-1----:R-:W-:-:S07]  /*0080*/  SHF.L.U32 R0, R0, 0x2, RZ ;  /* 0x0000000200007819 */ /* 0x002fce00000006ff */
[----:B------:R-:W1:Y:S01]  /*0090*/  LDC.64 R24, c[0x0][0x230] ;  /* 0x00008c00ff187b82 */ /* 0x000e620000000a00 */
[----:B---3--:R-:W-:Y:S02]  /*00a0*/  SHF.R.S32.HI R3, RZ, 0x15, R7 ;  /* 0x00000015ff037819 */ /* 0x008fe40000011407 */
[----:B------:R-:W-:Y:S02]  /*00b0*/  LOP3.LUT R0, R0, 0x1fc, RZ, 0xc0, !PT ;  /* 0x000001fc00007812 */ /* 0x000fe400078ec0ff */
[----:B------:R-:W-:Y:S02]  /*00c0*/  SGXT R3, R3, 0x1 ;  /* 0x000000010303781a */ /* 0x000fe40000000200 */
[----:B------:R-:W-:-:S04]  /*00d0*/  LEA R0, R7, R0, 0xa ;  /* 0x0000000007007211 */ /* 0x000fc800078e50ff */
[----:B------:R-:W-:-:S04]  /*00e0*/  LEA.HI R3, R3, R0, RZ, 0x9 ;  /* 0x0000000003037211 */ /* 0x000fc800078f48ff */
[----:B------:R-:W-:-:S04]  /*00f0*/  LOP3.LUT R3, R3, 0xfffffe00, RZ, 0xc0, !PT ;  /* 0xfffffe0003037812 */ /* 0x000fc800078ec0ff */
[----:B------:R-:W-:-:S05]  /*0100*/  IADD3 R3, R0, -R3, RZ ;  /* 0x8000000300037210 */ /* 0x000fca0007ffe0ff */
[----:B--2---:R-:W-:-:S06]  /*0110*/  IMAD.WIDE R4, R3, 0x4, R4 ;  /* 0x0000000403047825 */ /* 0x004fcc00078e0204 */
[----:B------:R-:W2:Y:S01]  /*0120*/  LDG.E.EL.128 R4, desc[UR4][R4.64] ;  /* 0x0000000404047981 */ /* 0x000ea2000c2e1d00 */
[----:B----4-:R-:W-:-:S04]  /*0130*/  IMAD.WIDE R12, R3, 0x4, R12 ;  /* 0x00000004030c7825 */ /* 0x010fc800078e020c */
[----:B-----5:R-:W-:Y:S02]  /*0140*/  IMAD.WIDE R22, R0, 0x4, R22 ;  /* 0x0000000400167825 */ /* 0x020fe400078e0216 */
[----:B------:R-:W3:Y:S02]  /*0150*/  LDG.E.EL.128 R12, desc[UR4][R12.64] ;  /* 0x000000040c0c7981 */ /* 0x000ee4000c2e1d00 */
[C---:B0-----:R-:W-:Y:S02]  /*0160*/  IMAD.WIDE R20, R3.reuse, 0x4, R20 ;  /* 0x0000000403147825 */ /* 0x041fe400078e0214 */
[----:B------:R-:W3:Y:S02]  /*0170*/  LDG.E.128 R16, desc[UR4][R22.64+0x800] ;  /* 0x0008000416107981 */ /* 0x000ee4000c1e1d00 */
[----:B-1----:R-:W-:-:S04]  /*0180*/  IMAD.WIDE R24, R3, 0x4, R24 ;  /* 0x0000000403187825 */ /* 0x002fc800078e0218 */
[----:B--2---:R-:W-:Y:S01]  /*0190*/  FADD R6, R6, 9.9999997473787516356e-06 ;  /* 0x3727c5ac06067421 */ /* 0x004fe20000000000 */
[----:B------:R-:W-:Y:S01]  /*01a0*/  FADD R2, R4, 9.9999997473787516356e-06 ;  /* 0x3727c5ac04027421 */ /* 0x000fe20000000000 */
[----:B------:R-:W-:-:S03]  /*01b0*/  FADD R8, R5, 9.9999997473787516356e-06 ;  /* 0x3727c5ac05087421 */ /* 0x000fc60000000000 */
[----:B------:R-:W0:Y:S08]  /*01c0*/  MUFU.SQRT R26, R2 ;  /* 0x00000002001a7308 */ /* 0x000e300000002000 */
[----:B------:R-:W1:Y:S01]  /*01d0*/  MUFU.SQRT R6, R6 ;  /* 0x0000000600067308 */ /* 0x000e620000002000 */
[----:B0-----:R-:W-:-:S07]  /*01e0*/  FSETP.GT.AND P0, PT, R26, 8.50705917302346158658e+37, PT ;  /* 0x7e8000001a00780b */ /* 0x001fce0003f04000 */
[----:B------:R0:W2:Y:S01]  /*01f0*/  MUFU.SQRT R27, R8 ;  /* 0x00000008001b7308 */ /* 0x0000a20000002000 */
[----:B------:R-:W-:Y:S02]  /*0200*/  FSETP.GEU.AND P3, PT, R26, 1.175494350822287508e-38, PT ;  /* 0x008000001a00780b */ /* 0x000fe40003f6e000 */
[C---:B-1----:R-:W-:Y:S02]  /*0210*/  FSETP.GT.AND P2, PT, R6.reuse, 8.50705917302346158658e+37, PT ;  /* 0x7e8000000600780b */ /* 0x042fe40003f44000 */
[----:B------:R-:W-:Y:S01]  /*0220*/  FSETP.GEU.AND P5, PT, R6, 1.175494350822287508e-38, PT ;  /* 0x008000000600780b */ /* 0x000fe20003fae000 */
[----:B------:R-:W-:Y:S01]  /*0230*/  HFMA2.MMA R2, -RZ, RZ, 1.625, 0 ;  /* 0x3e800000ff027435 */ /* 0x000fe200000001ff */
[----:B0-----:R-:W4:Y:S01]  /*0240*/  LDG.E.128 R8, desc[UR4][R22.64] ;  /* 0x0000000416087981 */ /* 0x001f22000c1e1d00 */
[----:B------:R-:W-:Y:S01]  /*0250*/  @P0 FMUL R26, R26, 0.25 ;  /* 0x3e8000001a1a0820 */ /* 0x000fe20000400000 */
[----:B--2---:R-:W-:-:S05]  /*0260*/  FSETP.GT.AND P1, PT, R27, 8.50705917302346158658e+37, PT ;  /* 0x7e8000001b00780b */ /* 0x004fca0003f24000 */
[----:B------:R-:W-:Y:S01]  /*0270*/  @!P3 FMUL R26, R26, 16777216 ;  /* 0x4b8000001a1ab820 */ /* 0x000fe20000400000 */
[C---:B------:R-:W-:Y:S01]  /*0280*/  FSETP.GEU.AND P4, PT, R27.reuse, 1.175494350822287508e-38, PT ;  /* 0x008000001b00780b */ /* 0x040fe20003f8e000 */
[----:B------:R-:W-:Y:S02]  /*0290*/  @P2 FMUL R6, R6, 0.25 ;  /* 0x3e80000006062820 */ /* 0x000fe40000400000 */
[----:B------:R0:W1:Y:S01]  /*02a0*/  MUFU.RCP R5, R26 ;  /* 0x0000001a00057308 */ /* 0x0000620000001000 */
[----:B------:R-:W2:Y:S01]  /*02b0*/  LDG.E.EL.128 R20, desc[UR4][R20.64] ;  /* 0x0000000414147981 */ /* 0x000ea2000c2e1d00 */
[----:B------:R-:W-:Y:S02]  /*02c0*/  @!P5 FMUL R6, R6, 16777216 ;  /* 0x4b8000000606d820 */ /* 0x000fe40000400000 */
[----:B------:R-:W-:-:S04]  /*02d0*/  @P1 FMUL R27, R27, 0.25 ;  /* 0x3e8000001b1b1820 */ /* 0x000fc80000400000 */
[----:B------:R-:W5:Y:S02]  /*02e0*/  MUFU.RCP R6, R6 ;  /* 0x0000000600067308 */ /* 0x000f640000001000 */
[----:B------:R-:W-:Y:S01]  /*02f0*/  @!P4 FMUL R27, R27, 16777216 ;  /* 0x4b8000001b1bc820 */ /* 0x000fe20000400000 */
[----:B0-----:R-:W-:-:S05]  /*0300*/  FSEL R26, R2, 1, P0 ;  /* 0x3f800000021a7808 */ /* 0x001fca0000000000 */
[----:B------:R0:W-:Y:S01]  /*0310*/  MUFU.RCP R4, R27 ;  /* 0x0000001b00047308 */ /* 0x0001e20000001000 */
[----:B------:R-:W-:Y:S01]  /*0320*/  @!P3 FMUL R26, R26, 16777216 ;  /* 0x4b8000001a1ab820 */ /* 0x000fe20000400000 */
[----:B0-----:R-:W-:-:S03]  /*0330*/  FSEL R27, R2, 1, P2 ;  /* 0x3f800000021b7808 */ /* 0x001fc60001000000 */
[----:B-1----:R-:W-:Y:S02]  /*0340*/  FMUL R3, R5, R26 ;  /* 0x0000001a05037220 */ /* 0x002fe40000400000 */
[----:B------:R-:W-:-:S04]  /*0350*/  @!P5 FMUL R27, R27, 16777216 ;  /* 0x4b8000001b1bd820 */ /* 0x000fc80000400000 */
[----:B-----5:R-:W-:Y:S02]  /*0360*/  FMUL R5, R6, R27 ;  /* 0x0000001b06057220 */ /* 0x020fe40000400000 */
[----:B------:R-:W2:Y:S01]  /*0370*/  LDG.E.EL.128 R24, desc[UR4][R24.64] ;  /* 0x0000000418187981 */ /* 0x000ea2000c2e1d00 */
[----:B------:R-:W-:-:S04]  /*0380*/  FADD R7, R7, 9.9999997473787516356e-06 ;  /* 0x3727c5ac07077421 */ /* 0x000fc80000000000 */
[----:B------:R0:W1:Y:S01]  /*0390*/  MUFU.SQRT R28, R7 ;  /* 0x00000007001c7308 */ /* 0x0000620000002000 */
[----:B------:R-:W-:Y:S01]  /*03a0*/  FSEL R29, R2, 1, P1 ;  /* 0x3f800000021d7808 */ /* 0x000fe20000800000 */
[----:B0-----:R-:W0:Y:S01]  /*03b0*/  LDC.64 R6, c[0x0][0x238] ;  /* 0x00008e00ff067b82 */ /* 0x001e220000000a00 */
[C---:B-1----:R-:W-:Y:S02]  /*03c0*/  FSETP.GT.AND P0, PT, R28.reuse, 8.50705917302346158658e+37, PT ;  /* 0x7e8000001c00780b */ /* 0x042fe40003f04000 */
[----:B------:R-:W-:-:S11]  /*03d0*/  FSETP.GEU.AND P1, PT, R28, 1.175494350822287508e-38, PT ;  /* 0x008000001c00780b */ /* 0x000fd60003f2e000 */
[----:B------:R-:W-:-:S04]  /*03e0*/  @P0 FMUL R28, R28, 0.25 ;  /* 0x3e8000001c1c0820 */ /* 0x000fc80000400000 */
[----:B------:R-:W-:Y:S01]  /*03f0*/  @!P1 FMUL R28, R28, 16777216 ;  /* 0x4b8000001c1c9820 */ /* 0x000fe20000400000 */
[----:B------:R-:W-:-:S05]  /*0400*/  @!P4 FMUL R29, R29, 16777216 ;  /* 0x4b8000001d1dc820 */ /* 0x000fca0000400000 */
[----:B------:R-:W1:Y:S01]  /*0410*/  MUFU.RCP R28, R28 ;  /* 0x0000001c001c7308 */ /* 0x000e620000001000 */
[----:B------:R-:W-:Y:S01]  /*0420*/  FMUL R4, R4, R29 ;  /* 0x0000001d04047220 */ /* 0x000fe20000400000 */
[----:B------:R-:W-:-:S05]  /*0430*/  FSEL R29, R2, 1, P0 ;  /* 0x3f800000021d7808 */ /* 0x000fca0000000000 */
[----:B------:R-:W-:Y:S01]  /*0440*/  @!P1 FMUL R29, R29, 16777216 ;  /* 0x4b8000001d1d9820 */ /* 0x000fe20000400000 */
[----:B---3--:R-:W-:Y:S01]  /*0450*/  FADD R19, R19, -R15 ;  /* 0x8000000f13137221 */ /* 0x008fe20000000000 */
[----:B------:R-:W-:Y:S01]  /*0460*/  FADD R16, R16, -R12 ;  /* 0x8000000c10107221 */ /* 0x000fe20000000000 */
[----:B------:R-:W-:Y:S01]  /*0470*/  FADD R18, R18, -R14 ;  /* 0x8000000e12127221 */ /* 0x000fe20000000000 */
[----:B-1----:R-:W-:Y:S01]  /*0480*/  FMUL R2, R28, R29 ;  /* 0x0000001d1c027220 */ /* 0x002fe20000400000 */
[----:B------:R-:W-:Y:S01]  /*0490*/  FADD R17, R17, -R13 ;  /* 0x8000000d11117221 */ /* 0x000fe20000000000 */
[----:B----4-:R-:W-:Y:S01]  /*04a0*/  FADD R11, R11, -R15 ;  /* 0x8000000f0b0b7221 */ /* 0x010fe20000000000 */
[----:B------:R-:W-:Y:S01]  /*04b0*/  FADD R8, R8, -R12 ;  /* 0x8000000c08087221 */ /* 0x000fe20000000000 */
[----:B------:R-:W-:Y:S02]  /*04c0*/  FADD R12, R10, -R14 ;  /* 0x8000000e0a0c7221 */ /* 0x000fe40000000000 */
[C---:B------:R-:W-:Y:S01]  /*04d0*/  FMUL R10, R2.reuse, R11 ;  /* 0x0000000b020a7220 */ /* 0x040fe20000400000 */
[----:B------:R-:W-:Y:S01]  /*04e0*/  FMUL R2, R2, R19 ;  /* 0x0000001302027220 */ /* 0x000fe20000400000 */
[----:B------:R-:W-:Y:S01]  /*04f0*/  FADD R9, R9, -R13 ;  /* 0x8000000d09097221 */ /* 0x000fe20000000000 */
[C---:B------:R-:W-:Y:S01]  /*0500*/  FMUL R11, R5.reuse, R12 ;  /* 0x0000000c050b7220 */ /* 0x040fe20000400000 */
[----:B------:R-:W-:Y:S01]  /*0510*/  FMUL R5, R5, R18 ;  /* 0x0000001205057220 */ /* 0x000fe20000400000 */
[C---:B------:R-:W-:Y:S01]  /*0520*/  FMUL R15, R3.reuse, R8 ;  /* 0x00000008030f7220 */ /* 0x040fe20000400000 */
[C---:B------:R-:W-:Y:S01]  /*0530*/  FMUL R8, R4.reuse, R17 ;  /* 0x0000001104087220 */ /* 0x040fe20000400000 */
[----:B------:R-:W-:Y:S01]  /*0540*/  FMUL R13, R3, R16 ;  /* 0x00000010030d7220 */ /* 0x000fe20000400000 */
[----:B------:R-:W-:Y:S01]  /*0550*/  FMUL R12, R4, R9 ;  /* 0x00000009040c7220 */ /* 0x000fe20000400000 */
[----:B--2---:R-:W-:Y:S01]  /*0560*/  FFMA R2, R23, R2, R27 ;  /* 0x0000000217027223 */ /* 0x004fe2000000001b */
[----:B------:R-:W-:Y:S01]  /*0570*/  FFMA R5, R22, R5, R26 ;  /* 0x0000000516057223 */ /* 0x000fe2000000001a */
[----:B------:R-:W-:Y:S01]  /*0580*/  FFMA R8, R21, R8, R25 ;  /* 0x0000000815087223 */ /* 0x000fe20000000019 */
[----:B------:R-:W-:Y:S01]  /*0590*/  FFMA R10, R23, R10, R27 ;  /* 0x0000000a170a7223 */ /* 0x000fe2000000001b */
[C-C-:B------:R-:W-:Y:S01]  /*05a0*/  FFMA R3, R20.reuse, R15, R24.reuse ;  /* 0x0000000f14037223 */ /* 0x140fe20000000018 */
[----:B------:R-:W-:Y:S01]  /*05b0*/  FFMA R4, R20, R13, R24 ;  /* 0x0000000d14047223 */ /* 0x000fe20000000018 */
[----:B------:R-:W-:Y:S01]  /*05c0*/  FFMA R9, R21, R12, R25 ;  /* 0x0000000c15097223 */ /* 0x000fe20000000019 */
[----:B------:R-:W-:Y:S01]  /*05d0*/  FFMA R22, R22, R11, R26 ;  /* 0x0000000b16167223 */ /* 0x000fe2000000001a */
[----:B------:R-:W-:Y:S01]  /*05e0*/  FSETP.GEU.AND P6, PT, R2, RZ, PT ;  /* 0x000000ff0200720b */ /* 0x000fe20003fce000 */
[----:B0-----:R-:W-:Y:S01]  /*05f0*/  IMAD.WIDE R12, R0, 0x4, R6 ;  /* 0x00000004000c7825 */ /* 0x001fe200078e0206 */
[----:B------:R-:W-:-:S02]  /*0600*/  FSETP.GEU.AND P5, PT, R5, RZ, PT ;  /* 0x000000ff0500720b */ /* 0x000fc40003fae000 */
[----:B------:R-:W-:Y:S02]  /*0610*/  FSETP.GEU.AND P4, PT, R8, RZ, PT ;  /* 0x000000ff0800720b */ /* 0x000fe40003f8e000 */
[----:B------:R-:W-:Y:S02]  /*0620*/  FSETP.GEU.AND P3, PT, R10, RZ, PT ;  /* 0x000000ff0a00720b */ /* 0x000fe40003f6e000 */
[----:B------:R-:W-:Y:S02]  /*0630*/  SEL R7, R2, RZ, P6 ;  /* 0x000000ff02077207 */ /* 0x000fe40003000000 */
[----:B------:R-:W-:Y:S02]  /*0640*/  FSETP.GEU.AND P0, PT, R4, RZ, PT ;  /* 0x000000ff0400720b */ /* 0x000fe40003f0e000 */
[----:B------:R-:W-:Y:S02]  /*0650*/  FSETP.GEU.AND P2, PT, R22, RZ, PT ;  /* 0x000000ff1600720b */ /* 0x000fe40003f4e000 */
[----:B------:R-:W-:-:S02]  /*0660*/  FSETP.GEU.AND P1, PT, R9, RZ, PT ;  /* 0x000000ff0900720b */ /* 0x000fc40003f2e000 */
[----:B------:R-:W-:Y:S02]  /*0670*/  FSETP.GEU.AND P6, PT, R3, RZ, PT ;  /* 0x000000ff0300720b */ /* 0x000fe40003fce000 */
[----:B------:R-:W-:Y:S02]  /*0680*/  SEL R6, R5, RZ, P5 ;  /* 0x000000ff05067207 */ /* 0x000fe40002800000 */
[----:B------:R-:W-:Y:S02]  /*0690*/  SEL R5, R8, RZ, P4 ;  /* 0x000000ff08057207 */ /* 0x000fe40002000000 */
[----:B------:R-:W-:Y:S02]  /*06a0*/  SEL R11, R10, RZ, P3 ;  /* 0x000000ff0a0b7207 */ /* 0x000fe40001800000 */
[----:B------:R-:W-:Y:S02]  /*06b0*/  SEL R10, R22, RZ, P2 ;  /* 0x000000ff160a7207 */ /* 0x000fe40001000000 */
[----:B------:R-:W-:-:S02]  /*06c0*/  SEL R9, R9, RZ, P1 ;  /* 0x000000ff09097207 */ /* 0x000fc40000800000 */
[----:B------:R-:W-:Y:S02]  /*06d0*/  SEL R8, R3, RZ, P6 ;  /* 0x000000ff03087207 */ /* 0x000fe40003000000 */
[----:B------:R-:W-:-:S03]  /*06e0*/  SEL R4, R4, RZ, P0 ;  /* 0x000000ff04047207 */ /* 0x000fc60000000000 */
[----:B------:R-:W-:Y:S04]  /*06f0*/  STG.E.128 desc[UR4][R12.64], R8 ;  /* 0x000000080c007986 */ /* 0x000fe8000c101d04 */
[----:B------:R-:W-:Y:S01]  /*0700*/  STG.E.128 desc[UR4][R12.64+0x800], R4 ;  /* 0x000800040c007986 */ /* 0x000fe2000c101d04 */
[----:B------:R-:W-:Y:S05]  /*0710*/  EXIT ;  /* 0x000000000000794d */ /* 0x000fea0003800000 */
.L_x_0:
[----:B------:R-:W-:-:S00]  /*0720*/  BRA `(.L_x_0) ;  /* 0xfffffffc00fc7947 */ /* 0x000fc0000383ffff */
[----:B------:R-:W-:-:S00]  /*0730*/  NOP ;  /* 0x0000000000007918 */ /* 0x000fc00000000000 */
        /* <DEDUP_REMOVED lines=12> */
.L_x_1:


//--------------------- .nv.global.init           --------------------------
	.section	.nv.global.init,"aw",@progbits
.nv.global.init:
	.type		_$_str,@object
	.size		_$_str,(_$_str_$_2 - _$_str)
_$_str:
        /*0000*/ 	.byte	0x5f, 0x5f, 0x43, 0x55, 0x44, 0x41, 0x5f, 0x46, 0x54, 0x5a, 0x00
	.type		_$_str_$_2,@object
	.size		_$_str_$_2,(.L_1 - _$_str_$_2)
_$_str_$_2:
        /*000b*/ 	.byte	0x5f, 0x5f, 0x43, 0x55, 0x44, 0x41, 0x5f, 0x50, 0x52, 0x45, 0x43, 0x5f, 0x53, 0x51, 0x52, 0x54
        /*001b*/ 	.byte	0x00
.L_1:


//--------------------- .nv.constant0.triton_poi_fused__native_batch_norm_legit_no_training_relu_31 --------------------------
	.section	.nv.constant0.triton_poi_fused__native_batch_norm_legit_no_training_relu_31,"a",@progbits
	.sectionflags	@""
	.align	4
.nv.constant0.triton_poi_fused__native_batch_norm_legit_no_training_relu_31:
	.zero		580
